	.headerflags	@"EF_CUDA_TEXMODE_UNIFIED EF_CUDA_64BIT_ADDRESS EF_CUDA_SM86 EF_CUDA_VIRTUAL_SM(EF_CUDA_SM86)"
	.elftype	@"ET_EXEC"


//--------------------- .nv.info                  --------------------------
	.section	.nv.info,"",@"SHT_CUDA_INFO"
	.align	4


	//----- nvinfo : EIATTR_REGCOUNT
	.align		4
        /*0000*/ 	.byte	0x04, 0x2f
        /*0002*/ 	.short	(.L_5 - .L_4)
	.align		4
.L_4:
        /*0004*/ 	.word	index@(triton_red_fused__to_copy_add_embedding_mean_mul_pow_rsqrt_7)
        /*0008*/ 	.word	0x0000001c


	//----- nvinfo : EIATTR_MIN_STACK_SIZE
	.align		4
.L_5:
        /*000c*/ 	.byte	0x04, 0x12
        /*000e*/ 	.short	(.L_7 - .L_6)
	.align		4
.L_6:
        /*0010*/ 	.word	index@(triton_red_fused__to_copy_add_embedding_mean_mul_pow_rsqrt_7)
        /*0014*/ 	.word	0x00000000


	//----- nvinfo : EIATTR_FRAME_SIZE
	.align		4
.L_7:
        /*0018*/ 	.byte	0x04, 0x11
        /*001a*/ 	.short	(.L_9 - .L_8)
	.align		4
.L_8:
        /*001c*/ 	.word	index@(triton_red_fused__to_copy_add_embedding_mean_mul_pow_rsqrt_7)
        /*0020*/ 	.word	0x00000000


	//----- nvinfo : EIATTR_MIN_STACK_SIZE
	.align		4
.L_9:
        /*0024*/ 	.byte	0x04, 0x12
        /*0026*/ 	.short	(.L_11 - .L_10)
	.align		4
.L_10:
        /*0028*/ 	.word	index@(triton_red_fused__to_copy_add_embedding_mean_mul_pow_rsqrt_7)
        /*002c*/ 	.word	0x00000000
.L_11:


//--------------------- .nv.info.triton_red_fused__to_copy_add_embedding_mean_mul_pow_rsqrt_7 --------------------------
	.section	.nv.info.triton_red_fused__to_copy_add_embedding_mean_mul_pow_rsqrt_7,"",@"SHT_CUDA_INFO"
	.sectionflags	@""
	.align	4


	//----- nvinfo : EIATTR_CUDA_API_VERSION
	.align		4
        /*0000*/ 	.byte	0x04, 0x37
        /*0002*/ 	.short	(.L_13 - .L_12)
.L_12:
        /*0004*/ 	.word	0x0000007c


	//----- nvinfo : EIATTR_SW2861232_WAR
	.align		4
.L_13:
        /*0008*/ 	.byte	0x01, 0x35
	.zero		2


	//----- nvinfo : EIATTR_PARAM_CBANK
	.align		4
        /*000c*/ 	.byte	0x04, 0x0a
        /*000e*/ 	.short	(.L_15 - .L_14)
	.align		4
.L_14:
        /*0010*/ 	.word	index@(.nv.constant0.triton_red_fused__to_copy_add_embedding_mean_mul_pow_rsqrt_7)
        /*0014*/ 	.short	0x0160
        /*0016*/ 	.short	0x0040


	//----- nvinfo : EIATTR_CBANK_PARAM_SIZE
	.align		4
.L_15:
        /*0018*/ 	.byte	0x03, 0x19
        /*001a*/ 	.short	0x0040


	//----- nvinfo : EIATTR_KPARAM_INFO
	.align		4
        /*001c*/ 	.byte	0x04, 0x17
        /*001e*/ 	.short	(.L_17 - .L_16)
.L_16:
        /*0020*/ 	.word	0x00000000
        /*0024*/ 	.short	0x0008
        /*0026*/ 	.short	0x0038
        /*0028*/ 	.byte	0x00, 0xf4, 0x21, 0x00


	//----- nvinfo : EIATTR_KPARAM_INFO
	.align		4
.L_17:
        /*002c*/ 	.byte	0x04, 0x17
        /*002e*/ 	.short	(.L_19 - .L_18)
.L_18:
        /*0030*/ 	.word	0x00000000
        /*0034*/ 	.short	0x0007
        /*0036*/ 	.short	0x0034
        /*0038*/ 	.byte	0x00, 0xf0, 0x11, 0x00


	//----- nvinfo : EIATTR_KPARAM_INFO
	.align		4
.L_19:
        /*003c*/ 	.byte	0x04, 0x17
        /*003e*/ 	.short	(.L_21 - .L_20)
.L_20:
        /*0040*/ 	.word	0x00000000
        /*0044*/ 	.short	0x0006
        /*0046*/ 	.short	0x0030
        /*0048*/ 	.byte	0x00, 0xf0, 0x11, 0x00


	//----- nvinfo : EIATTR_KPARAM_INFO
	.align		4
.L_21:
        /*004c*/ 	.byte	0x04, 0x17
        /*004e*/ 	.short	(.L_23 - .L_22)
.L_22:
        /*0050*/ 	.word	0x00000000
        /*0054*/ 	.short	0x0005
        /*0056*/ 	.short	0x0028
        /*0058*/ 	.byte	0x00, 0xf4, 0x21, 0x00


	//----- nvinfo : EIATTR_KPARAM_INFO
	.align		4
.L_23:
        /*005c*/ 	.byte	0x04, 0x17
        /*005e*/ 	.short	(.L_25 - .L_24)
.L_24:
        /*0060*/ 	.word	0x00000000
        /*0064*/ 	.short	0x0004
        /*0066*/ 	.short	0x0020
        /*0068*/ 	.byte	0x00, 0xf4, 0x21, 0x00


	//----- nvinfo : EIATTR_KPARAM_INFO
	.align		4
.L_25:
        /*006c*/ 	.byte	0x04, 0x17
        /*006e*/ 	.short	(.L_27 - .L_26)
.L_26:
        /*0070*/ 	.word	0x00000000
        /*0074*/ 	.short	0x0003
        /*0076*/ 	.short	0x0018
        /*0078*/ 	.byte	0x00, 0xf4, 0x21, 0x00


	//----- nvinfo : EIATTR_KPARAM_INFO
	.align		4
.L_27:
        /*007c*/ 	.byte	0x04, 0x17
        /*007e*/ 	.short	(.L_29 - .L_28)
.L_28:
        /*0080*/ 	.word	0x00000000
        /*0084*/ 	.short	0x0002
        /*0086*/ 	.short	0x0010
        /*0088*/ 	.byte	0x00, 0xf4, 0x21, 0x00


	//----- nvinfo : EIATTR_KPARAM_INFO
	.align		4
.L_29:
        /*008c*/ 	.byte	0x04, 0x17
        /*008e*/ 	.short	(.L_31 - .L_30)
.L_30:
        /*0090*/ 	.word	0x00000000
        /*0094*/ 	.short	0x0001
        /*0096*/ 	.short	0x0008
        /*0098*/ 	.byte	0x00, 0xf4, 0x21, 0x00


	//----- nvinfo : EIATTR_KPARAM_INFO
	.align		4
.L_31:
        /*009c*/ 	.byte	0x04, 0x17
        /*009e*/ 	.short	(.L_33 - .L_32)
.L_32:
        /*00a0*/ 	.word	0x00000000
        /*00a4*/ 	.short	0x0000
        /*00a6*/ 	.short	0x0000
        /*00a8*/ 	.byte	0x00, 0xf4, 0x21, 0x00


	//----- nvinfo : EIATTR_MAXREG_COUNT
	.align		4
.L_33:
        /*00ac*/ 	.byte	0x03, 0x1b
        /*00ae*/ 	.short	0x00ff


	//----- nvinfo : EIATTR_EXTERNS
	.align		4
        /*00b0*/ 	.byte	0x04, 0x0f
        /*00b2*/ 	.short	(.L_35 - .L_34)


	//   ....[0]....
	.align		4
.L_34:
        /*00b4*/ 	.word	index@(__assertfail)


	//----- nvinfo : EIATTR_COOP_GROUP_MASK_REGIDS
	.align		4
.L_35:
        /*00b8*/ 	.byte	0x04, 0x29
        /*00ba*/ 	.short	(.L_37 - .L_36)


	//   ....[0]....
.L_36:
        /*00bc*/ 	.word	0xffffffff


	//   ....[1]....
        /*00c0*/ 	.word	0xffffffff


	//----- nvinfo : EIATTR_COOP_GROUP_INSTR_OFFSETS
	.align		4
.L_37:
        /*00c4*/ 	.byte	0x04, 0x28
        /*00c6*/ 	.short	(.L_39 - .L_38)


	//   ....[0]....
.L_38:
        /*00c8*/ 	.word	0x00000380


	//   ....[1]....
        /*00cc*/ 	.word	0x000003f0


	//----- nvinfo : EIATTR_SYSCALL_OFFSETS
	.align		4
.L_39:
        /*00d0*/ 	.byte	0x04, 0x46
        /*00d2*/ 	.short	(.L_41 - .L_40)


	//   ....[0]....
.L_40:
        /*00d4*/ 	.word	0x000007a0


	//----- nvinfo : EIATTR_EXIT_INSTR_OFFSETS
	.align		4
.L_41:
        /*00d8*/ 	.byte	0x04, 0x1c
        /*00da*/ 	.short	(.L_43 - .L_42)


	//   ....[0]....
.L_42:
        /*00dc*/ 	.word	0x00000670


	//----- nvinfo : EIATTR_REQNTID
	.align		4
.L_43:
        /*00e0*/ 	.byte	0x04, 0x10
        /*00e2*/ 	.short	(.L_45 - .L_44)
.L_44:
        /*00e4*/ 	.word	0x00000100
        /*00e8*/ 	.word	0x00000001
        /*00ec*/ 	.word	0x00000001


	//----- nvinfo : EIATTR_CRS_STACK_SIZE
	.align		4
.L_45:
        /*00f0*/ 	.byte	0x04, 0x1e
        /*00f2*/ 	.short	(.L_47 - .L_46)
.L_46:
        /*00f4*/ 	.word	0x00000000
.L_47:


//--------------------- .nv.callgraph             --------------------------
	.section	.nv.callgraph,"",@"SHT_CUDA_CALLGRAPH"
	.align	4
	.sectionentsize	8
	.align		4
        /*0000*/ 	.word	0x00000000
	.align		4
        /*0004*/ 	.word	0xffffffff
	.align		4
        /*0008*/ 	.word	index@(triton_red_fused__to_copy_add_embedding_mean_mul_pow_rsqrt_7)
	.align		4
        /*000c*/ 	.word	index@(__assertfail)
	.align		4
        /*0010*/ 	.word	0x00000000
	.align		4
        /*0014*/ 	.word	0xfffffffe
	.align		4
        /*0018*/ 	.word	0x00000000
	.align		4
        /*001c*/ 	.word	0xfffffffd
	.align		4
        /*0020*/ 	.word	0x00000000
	.align		4
        /*0024*/ 	.word	0xfffffffc


//--------------------- .nv.rel.action            --------------------------
	.section	.nv.rel.action,"",@"SHT_CUDA_RELOCINFO"
	.align	8
	.sectionentsize	8
        /*0000*/ 	.byte	0x73, 0x00, 0x00, 0x00, 0x00, 0x00, 0x00, 0x00, 0x00, 0x00, 0x00, 0x11, 0x25, 0x00, 0x05, 0x36


//--------------------- .nv.constant4             --------------------------
	.section	.nv.constant4,"a",@progbits
	.align	8
	.align		8
.nv.constant4:
        /*0000*/ 	.dword	__assertfail
	.align		8
        /*0008*/ 	.dword	assertFunc_0
	.align		8
        /*0010*/ 	.dword	assertFile_0
	.align		8
        /*0018*/ 	.dword	assertMessage_0
	.align		8
        /*0020*/ 	.dword	_$_str


//--------------------- .nv.constant0.triton_red_fused__to_copy_add_embedding_mean_mul_pow_rsqrt_7 --------------------------
	.section	.nv.constant0.triton_red_fused__to_copy_add_embedding_mean_mul_pow_rsqrt_7,"a",@progbits
	.sectionflags	@""
	.align	4
.nv.constant0.triton_red_fused__to_copy_add_embedding_mean_mul_pow_rsqrt_7:
	.zero		416


//--------------------- .text.triton_red_fused__to_copy_add_embedding_mean_mul_pow_rsqrt_7 --------------------------
	.section	.text.triton_red_fused__to_copy_add_embedding_mean_mul_pow_rsqrt_7,"ax",@progbits
	.sectionflags	@"SHF_BARRIERS=1"
	.sectioninfo	@"SHI_REGISTERS=28"
	.align	128
        .global         triton_red_fused__to_copy_add_embedding_mean_mul_pow_rsqrt_7
        .type           triton_red_fused__to_copy_add_embedding_mean_mul_pow_rsqrt_7,@function
        .size           triton_red_fused__to_copy_add_embedding_mean_mul_pow_rsqrt_7,(.L_x_4 - triton_red_fused__to_copy_add_embedding_mean_mul_pow_rsqrt_7)
        .other          triton_red_fused__to_copy_add_embedding_mean_mul_pow_rsqrt_7,@"STO_CUDA_ENTRY STV_DEFAULT"
triton_red_fused__to_copy_add_embedding_mean_mul_pow_rsqrt_7:
.text.triton_red_fused__to_copy_add_embedding_mean_mul_pow_rsqrt_7:
[----:B------:R-:W-:Y:S02]  /*0000*/  IMAD.MOV.U32 R1, RZ, RZ, c[0x0][0x28] ;  /* 0x00000a00ff017624 */ /* 0x000fe400078e00ff */
[----:B------:R-:W0:Y:S01]  /*0010*/  S2R R11, SR_TID.X ;  /* 0x00000000000b7919 */ /* 0x000e220000002100 */
[----:B------:R-:W1:Y:S01]  /*0020*/  S2UR UR4, SR_CTAID.X ;  /* 0x00000000000479c3 */ /* 0x000e620000002500 */
[----:B------:R-:W-:Y:S01]  /*0030*/  IMAD.MOV.U32 R5, RZ, RZ, 0x8 ;  /* 0x00000008ff057424 */ /* 0x000fe200078e00ff */
[----:B------:R-:W-:Y:S01]  /*0040*/  CS2R R2, SRZ ;  /* 0x0000000000027805 */ /* 0x000fe2000001ff00 */
[----:B0-----:R-:W-:Y:S01]  /*0050*/  SHF.R.U32.HI R0, RZ, 0x2, R11 ;  /* 0x00000002ff007819 */ /* 0x001fe2000001160b */
[----:B-1----:R-:W-:-:S03]  /*0060*/  USHF.L.U32 UR4, UR4, 0x6, URZ ;  /* 0x0000000604047899 */ /* 0x002fc6000800063f */
[----:B------:R-:W-:-:S04]  /*0070*/  SGXT.U32 R0, R0, 0x6 ;  /* 0x000000060000781a */ /* 0x000fc80000000000 */
[----:B------:R-:W-:Y:S01]  /*0080*/  LOP3.LUT R6, R0, UR4, RZ, 0xfc, !PT ;  /* 0x0000000400067c12 */ /* 0x000fe2000f8efcff */
[----:B------:R-:W-:-:S03]  /*0090*/  ULDC.64 UR4, c[0x0][0x118] ;  /* 0x0000460000047ab9 */ /* 0x000fc60000000a00 */
[C---:B------:R-:W-:Y:S01]  /*00a0*/  ISETP.GE.AND P2, PT, R6.reuse, 0x200, PT ;  /* 0x000002000600780c */ /* 0x040fe20003f46270 */
[----:B------:R-:W-:-:S12]  /*00b0*/  IMAD.WIDE R4, R6, R5, c[0x0][0x160] ;  /* 0x0000580006047625 */ /* 0x000fd800078e0205 */
[----:B------:R-:W2:Y:S01]  /*00c0*/  @!P2 LDG.E.EL.64 R2, [R4.64] ;  /* 0x000000040402a981 */ /* 0x000ea2000c2e1b00 */
[----:B------:R-:W-:Y:S02]  /*00d0*/  IMAD.MOV.U32 R10, RZ, RZ, RZ ;  /* 0x000000ffff0a7224 */ /* 0x000fe400078e00ff */
[----:B------:R-:W-:Y:S02]  /*00e0*/  IMAD.MOV.U32 R15, RZ, RZ, RZ ;  /* 0x000000ffff0f7224 */ /* 0x000fe400078e00ff */
[----:B------:R-:W-:Y:S01]  /*00f0*/  IMAD.MOV.U32 R17, RZ, RZ, RZ ;  /* 0x000000ffff117224 */ /* 0x000fe200078e00ff */
[----:B--2---:R-:W-:Y:S02]  /*0100*/  IADD3 R7, P1, R2, 0x7d80, RZ ;  /* 0x00007d8002077810 */ /* 0x004fe40007f3e0ff */
[----:B------:R-:W-:-:S03]  /*0110*/  ISETP.GE.AND P0, PT, R3, RZ, PT ;  /* 0x000000ff0300720c */ /* 0x000fc60003f06270 */
[----:B------:R-:W-:Y:S01]  /*0120*/  IMAD.X R9, RZ, RZ, R3, P1 ;  /* 0x000000ffff097224 */ /* 0x000fe200008e0603 */
[----:B------:R-:W-:-:S04]  /*0130*/  SEL R0, R7, R2, !P0 ;  /* 0x0000000207007207 */ /* 0x000fc80004000000 */
[----:B------:R-:W-:Y:S01]  /*0140*/  SEL R3, R9, R3, !P0 ;  /* 0x0000000309037207 */ /* 0x000fe20004000000 */
[C---:B------:R-:W-:Y:S01]  /*0150*/  IMAD.SHL.U32 R2, R0.reuse, 0x1000, RZ ;  /* 0x0000100000027824 */ /* 0x040fe200078e00ff */
[C---:B------:R-:W-:Y:S02]  /*0160*/  ISETP.GT.U32.AND P0, PT, R0.reuse, 0x7d7f, PT ;  /* 0x00007d7f0000780c */ /* 0x040fe40003f04070 */
[----:B------:R-:W-:Y:S02]  /*0170*/  SHF.L.U64.HI R0, R0, 0xc, R3 ;  /* 0x0000000c00007819 */ /* 0x000fe40000010203 */
[----:B------:R-:W-:Y:S02]  /*0180*/  LOP3.LUT R2, R2, 0x3, R11, 0xf8, !PT ;  /* 0x0000000302027812 */ /* 0x000fe400078ef80b */
[----:B------:R-:W-:Y:S02]  /*0190*/  LOP3.LUT R11, R11, 0x3, RZ, 0xc0, !PT ;  /* 0x000000030b0b7812 */ /* 0x000fe400078ec0ff */
[----:B------:R-:W-:-:S03]  /*01a0*/  ISETP.GT.U32.AND.EX P0, PT, R3, RZ, !P2, P0 ;  /* 0x000000ff0300720c */ /* 0x000fc60005704100 */
[----:B------:R-:W-:-:S10]  /*01b0*/  IMAD R3, R6, 0x1000, R11 ;  /* 0x0000100006037824 */ /* 0x000fd400078e020b */
.L_x_1:
[----:B------:R-:W-:Y:S05]  /*01c0*/  @P0 BRA `(.L_x_0) ;  /* 0x000004b000000947 */ /* 0x000fea0003800000 */
[----:B------:R-:W-:Y:S02]  /*01d0*/  LOP3.LUT R9, R3, R15, RZ, 0xfc, !PT ;  /* 0x0000000f03097212 */ /* 0x000fe400078efcff */
[----:B------:R-:W-:Y:S02]  /*01e0*/  MOV R8, 0x2 ;  /* 0x0000000200087802 */ /* 0x000fe40000000f00 */
[----:B------:R-:W-:Y:S02]  /*01f0*/  PRMT R12, RZ, 0x7610, R12 ;  /* 0x00007610ff0c7816 */ /* 0x000fe4000000000c */
[----:B------:R-:W-:Y:S01]  /*0200*/  PRMT R13, RZ, 0x7610, R13 ;  /* 0x00007610ff0d7816 */ /* 0x000fe2000000000d */
[----:B------:R-:W-:Y:S01]  /*0210*/  IMAD.WIDE R6, R9, R8, c[0x0][0x170] ;  /* 0x00005c0009067625 */ /* 0x000fe200078e0208 */
[----:B------:R-:W-:Y:S02]  /*0220*/  LOP3.LUT R5, R15, R2, RZ, 0xfc, !PT ;  /* 0x000000020f057212 */ /* 0x000fe400078efcff */
[----:B------:R-:W-:Y:S01]  /*0230*/  LOP3.LUT R14, R17, R0, RZ, 0xfc, !PT ;  /* 0x00000000110e7212 */ /* 0x000fe200078efcff */
[----:B------:R-:W-:Y:S01]  /*0240*/  IMAD.WIDE R8, R9, R8, c[0x0][0x178] ;  /* 0x00005e0009087625 */ /* 0x000fe200078e0208 */
[----:B------:R-:W2:Y:S01]  /*0250*/  @!P2 LDG.E.EL.U16 R12, [R6.64] ;  /* 0x00000004060ca981 */ /* 0x000ea2000c2e1500 */
[----:B------:R-:W-:Y:S01]  /*0260*/  WARPSYNC 0xffffffff ;  /* 0xffffffff00007948 */ /* 0x000fe20003800000 */
[----:B------:R-:W-:-:S02]  /*0270*/  LEA R4, P1, R5, c[0x0][0x168], 0x1 ;  /* 0x00005a0005047a11 */ /* 0x000fc400078208ff */
[----:B------:R-:W3:Y:S02]  /*0280*/  @!P2 LDG.E.EL.U16 R13, [R8.64] ;  /* 0x00000004080da981 */ /* 0x000ee4000c2e1500 */
[--C-:B------:R-:W-:Y:S02]  /*0290*/  LEA.HI.X R5, R5, c[0x0][0x16c], R14.reuse, 0x1, P1 ;  /* 0x00005b0005057a11 */ /* 0x100fe400008f0c0e */
[----:B------:R-:W-:Y:S01]  /*02a0*/  PRMT R14, RZ, 0x7610, R14 ;  /* 0x00007610ff0e7816 */ /* 0x000fe2000000000e */
[----:B------:R-:W-:Y:S06]  /*02b0*/  BAR.SYNC.DEFER_BLOCKING 0x0 ;  /* 0x0000000000007b1d */ /* 0x000fec0000010000 */
[----:B------:R-:W4:Y:S01]  /*02c0*/  @!P2 LDG.E.EL.U16 R14, [R4.64] ;  /* 0x00000004040ea981 */ /* 0x000f22000c2e1500 */
[----:B------:R-:W-:-:S05]  /*02d0*/  IADD3 R15, P1, R15, 0x4, RZ ;  /* 0x000000040f0f7810 */ /* 0x000fca0007f3e0ff */
[----:B------:R-:W-:Y:S01]  /*02e0*/  IMAD.X R17, RZ, RZ, R17, P1 ;  /* 0x000000ffff117224 */ /* 0x000fe200008e0611 */
[----:B------:R-:W-:-:S04]  /*02f0*/  ISETP.GE.U32.AND P1, PT, R15, 0x1000, PT ;  /* 0x000010000f00780c */ /* 0x000fc80003f26070 */
[----:B------:R-:W-:Y:S01]  /*0300*/  ISETP.GE.U32.AND.EX P1, PT, R17, RZ, PT, P1 ;  /* 0x000000ff1100720c */ /* 0x000fe20003f26110 */
[----:B--2---:R-:W-:Y:S02]  /*0310*/  IMAD.U32 R19, R12, 0x10000, RZ ;  /* 0x000100000c137824 */ /* 0x004fe400078e00ff */
[----:B---3--:R-:W-:Y:S02]  /*0320*/  IMAD.U32 R7, R13, 0x10000, RZ ;  /* 0x000100000d077824 */ /* 0x008fe400078e00ff */
[----:B----4-:R-:W-:-:S04]  /*0330*/  IMAD.U32 R14, R14, 0x10000, RZ ;  /* 0x000100000e0e7824 */ /* 0x010fc800078e00ff */
[----:B------:R-:W-:-:S04]  /*0340*/  FADD R14, R19, R14 ;  /* 0x0000000e130e7221 */ /* 0x000fc80000000000 */
[----:B------:R-:W-:-:S04]  /*0350*/  FADD R7, R7, R14 ;  /* 0x0000000e07077221 */ /* 0x000fc80000000000 */
[----:B------:R-:W-:Y:S01]  /*0360*/  @!P2 FFMA R10, R7, R7, R10 ;  /* 0x00000007070aa223 */ /* 0x000fe2000000000a */
[----:B------:R-:W-:Y:S05]  /*0370*/  @!P1 BRA `(.L_x_1) ;  /* 0xfffffe4000009947 */ /* 0x000fea000383ffff */
[----:B------:R-:W0:Y:S01]  /*0380*/  SHFL.BFLY PT, R5, R10, 0x2, 0x1f ;  /* 0x0c401f000a057f89 */ /* 0x000e2200000e0000 */
[----:B------:R-:W-:Y:S01]  /*0390*/  IMAD.MOV.U32 R7, RZ, RZ, 0x39800000 ;  /* 0x39800000ff077424 */ /* 0x000fe200078e00ff */
[----:B------:R-:W-:Y:S01]  /*03a0*/  LEA R16, P0, R11, c[0x0][0x180], 0x1 ;  /* 0x000060000b107a11 */ /* 0x000fe200078008ff */
[----:B------:R-:W-:Y:S01]  /*03b0*/  IMAD.MOV.U32 R15, RZ, RZ, RZ ;  /* 0x000000ffff0f7224 */ /* 0x000fe200078e00ff */
[----:B------:R-:W-:-:S03]  /*03c0*/  MOV R17, RZ ;  /* 0x000000ff00117202 */ /* 0x000fc60000000f00 */
[----:B------:R-:W-:Y:S01]  /*03d0*/  IMAD.X R19, RZ, RZ, c[0x0][0x184], P0 ;  /* 0x00006100ff137624 */ /* 0x000fe200000e06ff */
[----:B0-----:R-:W-:-:S05]  /*03e0*/  FADD R5, R10, R5 ;  /* 0x000000050a057221 */ /* 0x001fca0000000000 */
[----:B------:R-:W0:Y:S02]  /*03f0*/  SHFL.BFLY PT, R4, R5, 0x1, 0x1f ;  /* 0x0c201f0005047f89 */ /* 0x000e2400000e0000 */
[----:B0-----:R-:W-:-:S04]  /*0400*/  FADD R4, R5, R4 ;  /* 0x0000000405047221 */ /* 0x001fc80000000000 */
[----:B------:R-:W-:-:S04]  /*0410*/  FFMA R4, R4, R7, 9.9999999747524270788e-07 ;  /* 0x358637bd04047423 */ /* 0x000fc80000000007 */
[----:B------:R0:W1:Y:S03]  /*0420*/  MUFU.RSQ R21, R4 ;  /* 0x0000000400157308 */ /* 0x0000660000001400 */
.L_x_2:
[----:B------:R-:W-:Y:S01]  /*0430*/  LOP3.LUT R5, R15, R2, RZ, 0xfc, !PT ;  /* 0x000000020f057212 */ /* 0x000fe200078efcff */
[----:B------:R-:W-:Y:S01]  /*0440*/  IMAD.MOV.U32 R25, RZ, RZ, 0x2 ;  /* 0x00000002ff197424 */ /* 0x000fe200078e00ff */
[----:B0-----:R-:W-:Y:S01]  /*0450*/  LOP3.LUT R6, R17, R0, RZ, 0xfc, !PT ;  /* 0x0000000011067212 */ /* 0x001fe200078efcff */
[----:B------:R-:W-:Y:S01]  /*0460*/  IMAD.MOV.U32 R7, RZ, RZ, R19 ;  /* 0x000000ffff077224 */ /* 0x000fe200078e0013 */
[----:B0-----:R-:W-:Y:S02]  /*0470*/  LEA R4, P0, R5, c[0x0][0x168], 0x1 ;  /* 0x00005a0005047a11 */ /* 0x001fe400078008ff */
[----:B------:R-:W-:Y:S02]  /*0480*/  LOP3.LUT R18, R3, R15, RZ, 0xfc, !PT ;  /* 0x0000000f03127212 */ /* 0x000fe400078efcff */
[----:B------:R-:W-:Y:S01]  /*0490*/  LEA.HI.X R5, R5, c[0x0][0x16c], R6, 0x1, P0 ;  /* 0x00005b0005057a11 */ /* 0x000fe200000f0c06 */
[----:B------:R-:W-:Y:S01]  /*04a0*/  IMAD.MOV.U32 R6, RZ, RZ, R16 ;  /* 0x000000ffff067224 */ /* 0x000fe200078e0010 */
[----:B------:R-:W-:Y:S01]  /*04b0*/  PRMT R12, RZ, 0x7610, R12 ;  /* 0x00007610ff0c7816 */ /* 0x000fe2000000000c */
[----:B------:R-:W-:Y:S01]  /*04c0*/  IMAD.WIDE R8, R18, R25, c[0x0][0x170] ;  /* 0x00005c0012087625 */ /* 0x000fe200078e0219 */
[----:B------:R-:W-:-:S03]  /*04d0*/  PRMT R13, RZ, 0x7610, R13 ;  /* 0x00007610ff0d7816 */ /* 0x000fc6000000000d */
[----:B------:R-:W-:Y:S01]  /*04e0*/  IMAD.WIDE R10, R18, R25, c[0x0][0x178] ;  /* 0x00005e00120a7625 */ /* 0x000fe200078e0219 */
[----:B------:R-:W2:Y:S01]  /*04f0*/  LDG.E.EL.U16 R6, [R6.64] ;  /* 0x0000000406067981 */ /* 0x000ea2000c2e1500 */
[----:B------:R-:W-:-:S03]  /*0500*/  PRMT R14, RZ, 0x7610, R14 ;  /* 0x00007610ff0e7816 */ /* 0x000fc6000000000e */
[----:B------:R-:W3:Y:S04]  /*0510*/  @!P2 LDG.E.EF.U16 R12, [R8.64] ;  /* 0x00000004080ca981 */ /* 0x000ee8000c0e1500 */
[----:B------:R-:W4:Y:S04]  /*0520*/  @!P2 LDG.E.EF.U16 R13, [R10.64] ;  /* 0x000000040a0da981 */ /* 0x000f28000c0e1500 */
[----:B------:R-:W-:Y:S06]  /*0530*/  BAR.SYNC.DEFER_BLOCKING 0x0 ;  /* 0x0000000000007b1d */ /* 0x000fec0000010000 */
[----:B------:R-:W5:Y:S01]  /*0540*/  @!P2 LDG.E.EF.U16 R14, [R4.64] ;  /* 0x00000004040ea981 */ /* 0x000f62000c0e1500 */
[----:B------:R-:W-:-:S02]  /*0550*/  IADD3 R15, P0, R15, 0x4, RZ ;  /* 0x000000040f0f7810 */ /* 0x000fc40007f1e0ff */
[----:B------:R-:W-:-:S03]  /*0560*/  IADD3 R16, P1, R16, 0x8, RZ ;  /* 0x0000000810107810 */ /* 0x000fc60007f3e0ff */
[----:B------:R-:W-:Y:S01]  /*0570*/  IMAD.X R17, RZ, RZ, R17, P0 ;  /* 0x000000ffff117224 */ /* 0x000fe200000e0611 */
[----:B------:R-:W-:Y:S01]  /*0580*/  ISETP.GE.U32.AND P0, PT, R15, 0x1000, PT ;  /* 0x000010000f00780c */ /* 0x000fe20003f06070 */
[----:B------:R-:W-:-:S03]  /*0590*/  IMAD.X R19, RZ, RZ, R19, P1 ;  /* 0x000000ffff137224 */ /* 0x000fc600008e0613 */
[----:B------:R-:W-:Y:S01]  /*05a0*/  ISETP.GE.U32.AND.EX P0, PT, R17, RZ, PT, P0 ;  /* 0x000000ff1100720c */ /* 0x000fe20003f06100 */
[----:B--2---:R-:W-:Y:S02]  /*05b0*/  IMAD.U32 R7, R6, 0x10000, RZ ;  /* 0x0001000006077824 */ /* 0x004fe400078e00ff */
[----:B---3--:R-:W-:Y:S01]  /*05c0*/  IMAD.U32 R23, R12, 0x10000, RZ ;  /* 0x000100000c177824 */ /* 0x008fe200078e00ff */
[----:B----4-:R-:W-:Y:S01]  /*05d0*/  SHF.L.U32 R13, R13, 0x10, RZ ;  /* 0x000000100d0d7819 */ /* 0x010fe200000006ff */
[----:B-----5:R-:W-:-:S04]  /*05e0*/  IMAD.U32 R14, R14, 0x10000, RZ ;  /* 0x000100000e0e7824 */ /* 0x020fc800078e00ff */
[----:B------:R-:W-:-:S04]  /*05f0*/  FADD R14, R23, R14 ;  /* 0x0000000e170e7221 */ /* 0x000fc80000000000 */
[----:B------:R-:W-:-:S04]  /*0600*/  FADD R14, R13, R14 ;  /* 0x0000000e0d0e7221 */ /* 0x000fc80000000000 */
[----:B-1----:R-:W-:-:S04]  /*0610*/  FMUL R14, R21, R14 ;  /* 0x0000000e150e7220 */ /* 0x002fc80000400000 */
[----:B------:R-:W-:Y:S01]  /*0620*/  FMUL R14, R7, R14 ;  /* 0x0000000e070e7220 */ /* 0x000fe20000400000 */
[----:B------:R-:W-:-:S04]  /*0630*/  IMAD.WIDE R6, R18, R25, c[0x0][0x188] ;  /* 0x0000620012067625 */ /* 0x000fc800078e0219 */
[----:B------:R-:W-:-:S05]  /*0640*/  F2FP.BF16.PACK_AB R14, RZ, R14 ;  /* 0x0000000eff0e723e */ /* 0x000fca00000010ff */
[----:B------:R0:W-:Y:S01]  /*0650*/  @!P2 STG.E.U16 [R6.64], R14 ;  /* 0x0000000e0600a986 */ /* 0x0001e2000c101504 */
[----:B------:R-:W-:Y:S05]  /*0660*/  @!P0 BRA `(.L_x_2) ;  /* 0xfffffdc000008947 */ /* 0x000fea000383ffff */
[----:B------:R-:W-:Y:S05]  /*0670*/  EXIT ;  /* 0x000000000000794d */ /* 0x000fea0003800000 */
.L_x_0:
[----:B------:R-:W-:Y:S01]  /*0680*/  MOV R0, 0x0 ;  /* 0x0000000000007802 */ /* 0x000fe20000000f00 */
[----:B------:R-:W-:Y:S01]  /*0690*/  IMAD.MOV.U32 R4, RZ, RZ, c[0x4][0x18] ;  /* 0x01000600ff047624 */ /* 0x000fe200078e00ff */
[----:B------:R-:W-:Y:S01]  /*06a0*/  MOV R7, c[0x4][0x14] ;  /* 0x0100050000077a02 */ /* 0x000fe20000000f00 */
[----:B------:R-:W-:Y:S01]  /*06b0*/  IMAD.MOV.U32 R5, RZ, RZ, c[0x4][0x1c] ;  /* 0x01000700ff057624 */ /* 0x000fe200078e00ff */
[----:B------:R0:W1:Y:S01]  /*06c0*/  LDC.64 R2, c[0x4][R0] ;  /* 0x0100000000027b82 */ /* 0x0000620000000a00 */
[----:B------:R-:W-:Y:S02]  /*06d0*/  IMAD.MOV.U32 R6, RZ, RZ, c[0x4][0x10] ;  /* 0x01000400ff067624 */ /* 0x000fe400078e00ff */
[----:B------:R-:W-:Y:S02]  /*06e0*/  IMAD.MOV.U32 R8, RZ, RZ, 0x2b ;  /* 0x0000002bff087424 */ /* 0x000fe400078e00ff */
[----:B------:R-:W-:-:S02]  /*06f0*/  IMAD.MOV.U32 R10, RZ, RZ, c[0x4][0x8] ;  /* 0x01000200ff0a7624 */ /* 0x000fc400078e00ff */
[----:B------:R-:W-:Y:S02]  /*0700*/  IMAD.MOV.U32 R11, RZ, RZ, c[0x4][0xc] ;  /* 0x01000300ff0b7624 */ /* 0x000fe400078e00ff */
[----:B------:R-:W-:Y:S02]  /*0710*/  IMAD.MOV.U32 R12, RZ, RZ, 0x1 ;  /* 0x00000001ff0c7424 */ /* 0x000fe400078e00ff */
[----:B------:R-:W-:Y:S02]  /*0720*/  IMAD.MOV.U32 R13, RZ, RZ, RZ ;  /* 0x000000ffff0d7224 */ /* 0x000fe400078e00ff */
[----:B0-----:R-:W-:Y:S01]  /*0730*/  LEPC R14 ;  /* 0x00000000000e734e */ /* 0x001fe20000000000 */
[----:B------:R-:W-:Y:S02]  /*0740*/  MOV R9, 0x7b0 ;  /* 0x000007b000097802 */ /* 0x000fe40000000f00 */
[----:B------:R-:W-:Y:S02]  /*0750*/  MOV R20, 0x730 ;  /* 0x0000073000147802 */ /* 0x000fe40000000f00 */
[----:B------:R-:W-:Y:S02]  /*0760*/  MOV R21, 0x0 ;  /* 0x0000000000157802 */ /* 0x000fe40000000f00 */
[----:B------:R-:W-:-:S02]  /*0770*/  MOV R0, 0x0 ;  /* 0x0000000000007802 */ /* 0x000fc40000000f00 */
[----:B------:R-:W-:-:S04]  /*0780*/  IADD3 R20, P0, P1, -R20, R9, R14 ;  /* 0x0000000914147210 */ /* 0x000fc8000791e10e */
[----:B------:R-:W-:-:S04]  /*0790*/  IADD3.X R21, ~R0, R21, R15, P0, P1 ;  /* 0x0000001500157210 */ /* 0x000fc800007e250f */
[----:B-1----:R-:W-:Y:S05]  /*07a0*/  CALL.ABS.NOINC R2 ;  /* 0x0000000002007343 */ /* 0x002fea0003c00000 */
.L_x_3:
[----:B------:R-:W-:-:S00]  /*07b0*/  BRA `(.L_x_3) ;  /* 0xfffffff000007947 */ /* 0x000fc0000383ffff */
[----:B------:R-:W-:-:S00]  /*07c0*/  NOP ;  /* 0x0000000000007918 */ /* 0x000fc00000000000 */
        /* <DEDUP_REMOVED lines=11> */
.L_x_4:


//--------------------- .nv.global.init           --------------------------
	.section	.nv.global.init,"aw",@progbits
.nv.global.init:
	.type		assertFunc_0,@object
	.size		assertFunc_0,(_$_str - assertFunc_0)
assertFunc_0:
        /*0000*/ 	.byte	0x75, 0x6e, 0x6b, 0x6e, 0x6f, 0x77, 0x6e, 0x00
	.type		_$_str,@object
	.size		_$_str,(assertMessage_0 - _$_str)
_$_str:
        /*0008*/ 	.byte	0x5f, 0x5f, 0x43, 0x55, 0x44, 0x41, 0x5f, 0x46, 0x54, 0x5a, 0x00
	.type		assertMessage_0,@object
	.size		assertMessage_0,(assertFile_0 - assertMessage_0)
assertMessage_0:
        /*0013*/ 	.byte	0x69, 0x6e, 0x64, 0x65, 0x78, 0x20, 0x6f, 0x75, 0x74, 0x20, 0x6f, 0x66, 0x20, 0x62, 0x6f, 0x75
        /*0023*/ 	.byte	0x6e, 0x64, 0x73, 0x3a, 0x20, 0x30, 0x20, 0x3c, 0x3d, 0x20, 0x74, 0x6d, 0x70, 0x34, 0x20, 0x3c
        /*0033*/ 	.byte	0x20, 0x33, 0x32, 0x31, 0x32, 0x38, 0x00
	.type		assertFile_0,@object
	.size		assertFile_0,(.L_1 - assertFile_0)
assertFile_0:
        /*003a*/ 	.byte	0x2f, 0x74, 0x6d, 0x70, 0x2f, 0x74, 0x6f, 0x72, 0x63, 0x68, 0x69, 0x6e, 0x64, 0x75, 0x63, 0x74
        /*004a*/ 	.byte	0x6f, 0x72, 0x5f, 0x72, 0x6f, 0x6f, 0x74, 0x2f, 0x76, 0x6b, 0x2f, 0x63, 0x76, 0x6b, 0x61, 0x65
        /*005a*/ 	.byte	0x62, 0x78, 0x79, 0x6f, 0x6d, 0x6f, 0x78, 0x73, 0x71, 0x61, 0x78, 0x61, 0x76, 0x6c, 0x6c, 0x72
        /*006a*/ 	.byte	0x66, 0x69, 0x62, 0x7a, 0x63, 0x78, 0x6c, 0x76, 0x79, 0x78, 0x64, 0x75, 0x34, 0x6f, 0x6d, 0x77
        /*007a*/ 	.byte	0x61, 0x34, 0x72, 0x79, 0x79, 0x72, 0x7a, 0x6d, 0x6a, 0x63, 0x61, 0x7a, 0x6e, 0x67, 0x6a, 0x2e
        /*008a*/ 	.byte	0x70, 0x79, 0x00
.L_1:


//--------------------- SYMBOLS --------------------------

	.type		__assertfail,@function
